//
// Generated by NVIDIA NVVM Compiler
//
// Compiler Build ID: CL-36424714
// Cuda compilation tools, release 13.0, V13.0.88
// Based on NVVM 20.0.0
//

.version 9.0
.target sm_100
.address_size 64

	// .globl	_Z14inclusive_scanPii
// _ZZ14inclusive_scanPiiE8a_shared has been demoted

.visible .entry _Z14inclusive_scanPii(
	.param .u64 .ptr .align 1 _Z14inclusive_scanPii_param_0,
	.param .u32 _Z14inclusive_scanPii_param_1
)
{
	.reg .pred 	%p<7>;
	.reg .b32 	%r<43>;
	.reg .b64 	%rd<10>;
	// demoted variable
	.shared .align 4 .b8 _ZZ14inclusive_scanPiiE8a_shared[16];
	ld.param.u64 	%rd3, [_Z14inclusive_scanPii_param_0];
	ld.param.u32 	%r18, [_Z14inclusive_scanPii_param_1];
	cvta.to.global.u64 	%rd1, %rd3;
	mov.u32 	%r19, %ctaid.x;
	mov.u32 	%r20, %ntid.x;
	mul.lo.s32 	%r1, %r19, %r20;
	mov.u32 	%r2, %tid.x;
	add.s32 	%r3, %r1, %r2;
	setp.ge.s32 	%p1, %r3, %r18;
	@%p1 bra 	$L__BB0_2;
	mul.wide.s32 	%rd4, %r3, 4;
	add.s64 	%rd5, %rd1, %rd4;
	ld.global.u32 	%r21, [%rd5];
	shl.b32 	%r22, %r2, 2;
	mov.u32 	%r23, _ZZ14inclusive_scanPiiE8a_shared;
	add.s32 	%r24, %r23, %r22;
	st.shared.u32 	[%r24], %r21;
$L__BB0_2:
	bar.sync 	0;
	add.s32 	%r40, %r3, 1;
	setp.ge.s32 	%p2, %r40, %r18;
	@%p2 bra 	$L__BB0_10;
	shl.b32 	%r25, %r3, 2;
	mov.u32 	%r26, _ZZ14inclusive_scanPiiE8a_shared;
	add.s32 	%r27, %r26, %r25;
	ld.shared.u32 	%r5, [%r27];
	not.b32 	%r28, %r1;
	add.s32 	%r29, %r18, %r28;
	sub.s32 	%r30, %r29, %r2;
	and.b32  	%r6, %r30, 3;
	setp.eq.s32 	%p3, %r6, 0;
	@%p3 bra 	$L__BB0_7;
	neg.s32 	%r38, %r6;
	mov.u32 	%r39, %r3;
$L__BB0_5:
	.pragma "nounroll";
	mul.wide.s32 	%rd6, %r40, 4;
	add.s64 	%rd7, %rd1, %rd6;
	atom.global.add.u32 	%r31, [%rd7], %r5;
	add.s32 	%r40, %r40, 1;
	add.s32 	%r39, %r39, 1;
	add.s32 	%r38, %r38, 1;
	setp.ne.s32 	%p4, %r38, 0;
	@%p4 bra 	$L__BB0_5;
	add.s32 	%r40, %r39, 1;
$L__BB0_7:
	sub.s32 	%r32, %r18, %r3;
	add.s32 	%r33, %r32, -2;
	setp.lt.u32 	%p5, %r33, 3;
	@%p5 bra 	$L__BB0_10;
	add.s64 	%rd2, %rd1, 8;
$L__BB0_9:
	mul.wide.s32 	%rd8, %r40, 4;
	add.s64 	%rd9, %rd2, %rd8;
	atom.global.add.u32 	%r34, [%rd9+-8], %r5;
	atom.global.add.u32 	%r35, [%rd9+-4], %r5;
	atom.global.add.u32 	%r36, [%rd9], %r5;
	atom.global.add.u32 	%r37, [%rd9+4], %r5;
	add.s32 	%r40, %r40, 4;
	setp.lt.s32 	%p6, %r40, %r18;
	@%p6 bra 	$L__BB0_9;
$L__BB0_10:
	ret;

}


// ===== COMPILED SASS (sm_100) =====

	.target	sm_100

	.elftype	@"ET_EXEC"


//--------------------- .note.nv.tkinfo           --------------------------
	.section	.note.nv.tkinfo,"",@"SHT_NOTE"
	.sectionflags	@"SHF_NOTE_NV_TKINFO"
	.tkinfo
        /*0018*/ 	.word	0x00000002
        /*0030*/ 	.string	""
        /*0030*/ 	.string	"ptxas"
        /*0030*/ 	.string	"Cuda compilation tools, release 13.0, V13.0.88"
        /*0030*/ 	.string	"Build cuda_13.0.r13.0/compiler.36424714_0"
        /*0030*/ 	.string	"-arch sm_100 -m 64 "



//--------------------- .note.nv.cuinfo           --------------------------
	.section	.note.nv.cuinfo,"",@"SHT_NOTE"
	.sectionflags	@"SHF_NOTE_NV_CUINFO"
        /*0018*/ 	.short	0x0002
        /*001a*/ 	.short	0x0064
        /*001c*/ 	.short	0x0082
	.zero		2


//--------------------- .nv.info                  --------------------------
	.section	.nv.info,"",@"SHT_CUDA_INFO"
	.align	4


	//----- nvinfo : EIATTR_REGCOUNT
	.align		4
        /*0000*/ 	.byte	0x04, 0x2f
        /*0002*/ 	.short	(.L_1 - .L_0)
	.align		4
.L_0:
        /*0004*/ 	.word	index@(_Z14inclusive_scanPii)
        /*0008*/ 	.word	0x0000000e


	//----- nvinfo : EIATTR_FRAME_SIZE
	.align		4
.L_1:
        /*000c*/ 	.byte	0x04, 0x11
        /*000e*/ 	.short	(.L_3 - .L_2)
	.align		4
.L_2:
        /*0010*/ 	.word	index@(_Z14inclusive_scanPii)
        /*0014*/ 	.word	0x00000000


	//----- nvinfo : EIATTR_MIN_STACK_SIZE
	.align		4
.L_3:
        /*0018*/ 	.byte	0x04, 0x12
        /*001a*/ 	.short	(.L_5 - .L_4)
	.align		4
.L_4:
        /*001c*/ 	.word	index@(_Z14inclusive_scanPii)
        /*0020*/ 	.word	0x00000000
.L_5:


//--------------------- .nv.compat                --------------------------
	.section	.nv.compat,"",@"SHT_CUDA_COMPAT_INFO"
	.align	4
        /*0000*/ 	.byte	0x02, 0x09, 0x00, 0x00, 0x02, 0x02, 0x01, 0x00, 0x02, 0x05, 0x05, 0x00, 0x03, 0x07, 0x01, 0x01
        /*0010*/ 	.byte	0x02, 0x03, 0x00, 0x00, 0x02, 0x06, 0x01, 0x00, 0x04, 0x0b, 0x08, 0x00, 0x09, 0x00, 0x00, 0x00
        /*0020*/ 	.byte	0x00, 0x00, 0x00, 0x00


//--------------------- .nv.info._Z14inclusive_scanPii --------------------------
	.section	.nv.info._Z14inclusive_scanPii,"",@"SHT_CUDA_INFO"
	.sectionflags	@""
	.align	4


	//----- nvinfo : EIATTR_CUDA_API_VERSION
	.align		4
        /*0000*/ 	.byte	0x04, 0x37
        /*0002*/ 	.short	(.L_7 - .L_6)
.L_6:
        /*0004*/ 	.word	0x00000082


	//----- nvinfo : EIATTR_KPARAM_INFO
	.align		4
.L_7:
        /*0008*/ 	.byte	0x04, 0x17
        /*000a*/ 	.short	(.L_9 - .L_8)
.L_8:
        /*000c*/ 	.word	0x00000000
        /*0010*/ 	.short	0x0001
        /*0012*/ 	.short	0x0008
        /*0014*/ 	.byte	0x00, 0xf0, 0x11, 0x00


	//----- nvinfo : EIATTR_KPARAM_INFO
	.align		4
.L_9:
        /*0018*/ 	.byte	0x04, 0x17
        /*001a*/ 	.short	(.L_11 - .L_10)
.L_10:
        /*001c*/ 	.word	0x00000000
        /*0020*/ 	.short	0x0000
        /*0022*/ 	.short	0x0000
        /*0024*/ 	.byte	0x00, 0xf5, 0x21, 0x00


	//----- nvinfo : EIATTR_SPARSE_MMA_MASK
	.align		4
.L_11:
        /*0028*/ 	.byte	0x03, 0x50
        /*002a*/ 	.short	0x0000


	//----- nvinfo : EIATTR_MAXREG_COUNT
	.align		4
        /*002c*/ 	.byte	0x03, 0x1b
        /*002e*/ 	.short	0x00ff


	//----- nvinfo : EIATTR_NUM_BARRIERS
	.align		4
        /*0030*/ 	.byte	0x02, 0x4c
        /*0032*/ 	.byte	0x01
	.zero		1


	//----- nvinfo : EIATTR_MERCURY_ISA_VERSION
	.align		4
        /*0034*/ 	.byte	0x03, 0x5f
        /*0036*/ 	.short	0x0101


	//----- nvinfo : EIATTR_VRC_CTA_INIT_COUNT
	.align		4
        /*0038*/ 	.byte	0x02, 0x4a
	.zero		1
	.zero		1


	//----- nvinfo : EIATTR_EXIT_INSTR_OFFSETS
	.align		4
        /*003c*/ 	.byte	0x04, 0x1c
        /*003e*/ 	.short	(.L_13 - .L_12)


	//   ....[0]....
.L_12:
        /*0040*/ 	.word	0x00000170


	//   ....[1]....
        /*0044*/ 	.word	0x00000320


	//   ....[2]....
        /*0048*/ 	.word	0x00000400


	//----- nvinfo : EIATTR_CRS_STACK_SIZE
	.align		4
.L_13:
        /*004c*/ 	.byte	0x04, 0x1e
        /*004e*/ 	.short	(.L_15 - .L_14)
.L_14:
        /*0050*/ 	.word	0x00000000


	//----- nvinfo : EIATTR_CBANK_PARAM_SIZE
	.align		4
.L_15:
        /*0054*/ 	.byte	0x03, 0x19
        /*0056*/ 	.short	0x000c


	//----- nvinfo : EIATTR_PARAM_CBANK
	.align		4
        /*0058*/ 	.byte	0x04, 0x0a
        /*005a*/ 	.short	(.L_17 - .L_16)
	.align		4
.L_16:
        /*005c*/ 	.word	index@(.nv.constant0._Z14inclusive_scanPii)
        /*0060*/ 	.short	0x0380
        /*0062*/ 	.short	0x000c


	//----- nvinfo : EIATTR_SW_WAR
	.align		4
.L_17:
        /*0064*/ 	.byte	0x04, 0x36
        /*0066*/ 	.short	(.L_19 - .L_18)
.L_18:
        /*0068*/ 	.word	0x00000008
.L_19:


//--------------------- .nv.callgraph             --------------------------
	.section	.nv.callgraph,"",@"SHT_CUDA_CALLGRAPH"
	.align	4
	.sectionentsize	8
	.align		4
        /*0000*/ 	.word	0x00000000
	.align		4
        /*0004*/ 	.word	0xffffffff
	.align		4
        /*0008*/ 	.word	0x00000000
	.align		4
        /*000c*/ 	.word	0xfffffffe
	.align		4
        /*0010*/ 	.word	0x00000000
	.align		4
        /*0014*/ 	.word	0xfffffffd
	.align		4
        /*0018*/ 	.word	0x00000000
	.align		4
        /*001c*/ 	.word	0xfffffffc


//--------------------- .text._Z14inclusive_scanPii --------------------------
	.section	.text._Z14inclusive_scanPii,"ax",@progbits
	.align	128
        .global         _Z14inclusive_scanPii
        .type           _Z14inclusive_scanPii,@function
        .size           _Z14inclusive_scanPii,(.L_x_8 - _Z14inclusive_scanPii)
        .other          _Z14inclusive_scanPii,@"STO_CUDA_ENTRY STV_DEFAULT"
_Z14inclusive_scanPii:
.text._Z14inclusive_scanPii:
[----:B------:R-:W-:Y:S01]  /*0000*/  LDC R1, c[0x0][0x37c] ;  /* 0x0000df00ff017b82 */ /* 0x000fe20000000800 */
[----:B------:R-:W0:Y:S07]  /*0010*/  S2R R4, SR_TID.X ;  /* 0x0000000000047919 */ /* 0x000e2e0000002100 */
[----:B------:R-:W1:Y:S01]  /*0020*/  S2UR UR4, SR_CTAID.X ;  /* 0x00000000000479c3 */ /* 0x000e620000002500 */
[----:B------:R-:W1:Y:S01]  /*0030*/  LDCU UR5, c[0x0][0x360] ;  /* 0x00006c00ff0577ac */ /* 0x000e620008000800 */
[----:B------:R-:W-:Y:S01]  /*0040*/  BSSY.RECONVERGENT B0, `(.L_x_0) ;  /* 0x0000011000007945 */ /* 0x000fe20003800200 */
[----:B------:R-:W2:Y:S05]  /*0050*/  LDCU.64 UR8, c[0x0][0x358] ;  /* 0x00006b00ff0877ac */ /* 0x000eaa0008000a00 */
[----:B------:R-:W3:Y:S01]  /*0060*/  LDC R11, c[0x0][0x388] ;  /* 0x0000e200ff0b7b82 */ /* 0x000ee20000000800 */
[----:B-1----:R-:W-:-:S06]  /*0070*/  UIMAD UR4, UR4, UR5, URZ ;  /* 0x00000005040472a4 */ /* 0x002fcc000f8e02ff */
[----:B0-----:R-:W-:-:S04]  /*0080*/  VIADD R7, R4, UR4 ;  /* 0x0000000404077c36 */ /* 0x001fc80008000000 */
[C---:B------:R-:W-:Y:S01]  /*0090*/  VIADD R0, R7.reuse, 0x1 ;  /* 0x0000000107007836 */ /* 0x040fe20000000000 */
[----:B---3--:R-:W-:-:S04]  /*00a0*/  ISETP.GE.AND P0, PT, R7, R11, PT ;  /* 0x0000000b0700720c */ /* 0x008fc80003f06270 */
[----:B------:R-:W-:-:S09]  /*00b0*/  ISETP.GE.AND P1, PT, R0, R11, PT ;  /* 0x0000000b0000720c */ /* 0x000fd20003f26270 */
[----:B--2---:R-:W-:Y:S05]  /*00c0*/  @P0 BRA `(.L_x_1) ;  /* 0x0000000000200947 */ /* 0x004fea0003800000 */
[----:B------:R-:W0:Y:S02]  /*00d0*/  LDC.64 R2, c[0x0][0x380] ;  /* 0x0000e000ff027b82 */ /* 0x000e240000000a00 */
[----:B0-----:R-:W-:-:S06]  /*00e0*/  IMAD.WIDE R2, R7, 0x4, R2 ;  /* 0x0000000407027825 */ /* 0x001fcc00078e0202 */
[----:B------:R-:W2:Y:S01]  /*00f0*/  LDG.E R2, desc[UR8][R2.64] ;  /* 0x0000000802027981 */ /* 0x000ea2000c1e1900 */
[----:B------:R-:W0:Y:S01]  /*0100*/  S2UR UR6, SR_CgaCtaId ;  /* 0x00000000000679c3 */ /* 0x000e220000008800 */
[----:B------:R-:W-:Y:S02]  /*0110*/  UMOV UR5, 0x400 ;  /* 0x0000040000057882 */ /* 0x000fe40000000000 */
[----:B0-----:R-:W-:-:S06]  /*0120*/  ULEA UR5, UR6, UR5, 0x18 ;  /* 0x0000000506057291 */ /* 0x001fcc000f8ec0ff */
[----:B------:R-:W-:-:S05]  /*0130*/  LEA R5, R4, UR5, 0x2 ;  /* 0x0000000504057c11 */ /* 0x000fca000f8e10ff */
[----:B--2---:R0:W-:Y:S02]  /*0140*/  STS [R5], R2 ;  /* 0x0000000205007388 */ /* 0x0041e40000000800 */
.L_x_1:
[----:B------:R-:W-:Y:S05]  /*0150*/  BSYNC.RECONVERGENT B0 ;  /* 0x0000000000007941 */ /* 0x000fea0003800200 */
.L_x_0:
[----:B------:R-:W-:Y:S06]  /*0160*/  BAR.SYNC.DEFER_BLOCKING 0x0 ;  /* 0x0000000000007b1d */ /* 0x000fec0000010000 */
[----:B------:R-:W-:Y:S05]  /*0170*/  @P1 EXIT ;  /* 0x000000000000194d */ /* 0x000fea0003800000 */
[----:B------:R-:W1:Y:S01]  /*0180*/  S2UR UR6, SR_CgaCtaId ;  /* 0x00000000000679c3 */ /* 0x000e620000008800 */
[----:B------:R-:W-:Y:S01]  /*0190*/  UMOV UR5, 0x400 ;  /* 0x0000040000057882 */ /* 0x000fe20000000000 */
[----:B------:R-:W-:Y:S01]  /*01a0*/  ULOP3.LUT UR4, URZ, UR4, URZ, 0x33, !UPT ;  /* 0x00000004ff047292 */ /* 0x000fe2000f8e33ff */
[----:B------:R-:W-:Y:S05]  /*01b0*/  BSSY.RECONVERGENT B0, `(.L_x_2) ;  /* 0x0000014000007945 */ /* 0x000fea0003800200 */
[----:B------:R-:W-:-:S04]  /*01c0*/  IADD3 R3, PT, PT, -R4, UR4, R11 ;  /* 0x0000000404037c10 */ /* 0x000fc8000fffe10b */
[----:B------:R-:W-:Y:S01]  /*01d0*/  LOP3.LUT P0, R3, R3, 0x3, RZ, 0xc0, !PT ;  /* 0x0000000303037812 */ /* 0x000fe2000780c0ff */
[----:B-1----:R-:W-:-:S06]  /*01e0*/  ULEA UR5, UR6, UR5, 0x18 ;  /* 0x0000000506057291 */ /* 0x002fcc000f8ec0ff */
[----:B0-----:R-:W-:-:S05]  /*01f0*/  LEA R2, R7, UR5, 0x2 ;  /* 0x0000000507027c11 */ /* 0x001fca000f8e10ff */
[----:B------:R0:W1:Y:S01]  /*0200*/  LDS R9, [R2] ;  /* 0x0000000002097984 */ /* 0x0000620000000800 */
[----:B------:R-:W-:Y:S05]  /*0210*/  @!P0 BRA `(.L_x_3) ;  /* 0x0000000000348947 */ /* 0x000fea0003800000 */
[----:B------:R-:W2:Y:S01]  /*0220*/  LDC.64 R4, c[0x0][0x380] ;  /* 0x0000e000ff047b82 */ /* 0x000ea20000000a00 */
[----:B------:R-:W-:Y:S01]  /*0230*/  BSSY.RECONVERGENT B1, `(.L_x_4) ;  /* 0x000000a000017945 */ /* 0x000fe20003800200 */
[----:B------:R-:W-:Y:S01]  /*0240*/  IMAD.MOV R6, RZ, RZ, -R3 ;  /* 0x000000ffff067224 */ /* 0x000fe200078e0a03 */
[----:B------:R-:W-:-:S07]  /*0250*/  MOV R8, R7 ;  /* 0x0000000700087202 */ /* 0x000fce0000000f00 */
.L_x_5:
[----:B------:R-:W-:Y:S02]  /*0260*/  VIADD R6, R6, 0x1 ;  /* 0x0000000106067836 */ /* 0x000fe40000000000 */
[----:B0-23--:R-:W-:-:S03]  /*0270*/  IMAD.WIDE R2, R0, 0x4, R4 ;  /* 0x0000000400027825 */ /* 0x00dfc600078e0204 */
[----:B------:R-:W-:Y:S02]  /*0280*/  ISETP.NE.AND P0, PT, R6, RZ, PT ;  /* 0x000000ff0600720c */ /* 0x000fe40003f05270 */
[----:B-1----:R3:W-:Y:S01]  /*0290*/  REDG.E.ADD.STRONG.GPU desc[UR8][R2.64], R9 ;  /* 0x000000090200798e */ /* 0x0027e2000c12e108 */
[----:B------:R-:W-:Y:S01]  /*02a0*/  VIADD R8, R8, 0x1 ;  /* 0x0000000108087836 */ /* 0x000fe20000000000 */
[----:B------:R-:W-:-:S09]  /*02b0*/  IADD3 R0, PT, PT, R0, 0x1, RZ ;  /* 0x0000000100007810 */ /* 0x000fd20007ffe0ff */
[----:B------:R-:W-:Y:S05]  /*02c0*/  @P0 BRA `(.L_x_5) ;  /* 0xfffffffc00e40947 */ /* 0x000fea000383ffff */
[----:B------:R-:W-:Y:S05]  /*02d0*/  BSYNC.RECONVERGENT B1 ;  /* 0x0000000000017941 */ /* 0x000fea0003800200 */
.L_x_4:
[----:B------:R-:W-:-:S07]  /*02e0*/  VIADD R0, R8, 0x1 ;  /* 0x0000000108007836 */ /* 0x000fce0000000000 */
.L_x_3:
[----:B------:R-:W-:Y:S05]  /*02f0*/  BSYNC.RECONVERGENT B0 ;  /* 0x0000000000007941 */ /* 0x000fea0003800200 */
.L_x_2:
[----:B------:R-:W-:-:S04]  /*0300*/  IADD3 R7, PT, PT, -R7, -0x2, R11 ;  /* 0xfffffffe07077810 */ /* 0x000fc80007ffe10b */
[----:B------:R-:W-:-:S13]  /*0310*/  ISETP.GE.U32.AND P0, PT, R7, 0x3, PT ;  /* 0x000000030700780c */ /* 0x000fda0003f06070 */
[----:B------:R-:W-:Y:S05]  /*0320*/  @!P0 EXIT ;  /* 0x000000000000894d */ /* 0x000fea0003800000 */
[----:B------:R-:W2:Y:S02]  /*0330*/  LDCU.64 UR4, c[0x0][0x380] ;  /* 0x00007000ff0477ac */ /* 0x000ea40008000a00 */
[----:B--2---:R-:W-:-:S04]  /*0340*/  UIADD3 UR4, UP0, UPT, UR4, 0x8, URZ ;  /* 0x0000000804047890 */ /* 0x004fc8000ff1e0ff */
[----:B------:R-:W-:Y:S02]  /*0350*/  UIADD3.X UR5, UPT, UPT, URZ, UR5, URZ, UP0, !UPT ;  /* 0x00000005ff057290 */ /* 0x000fe400087fe4ff */
[----:B------:R-:W-:-:S04]  /*0360*/  IMAD.U32 R4, RZ, RZ, UR4 ;  /* 0x00000004ff047e24 */ /* 0x000fc8000f8e00ff */
[----:B------:R-:W-:-:S07]  /*0370*/  MOV R5, UR5 ;  /* 0x0000000500057c02 */ /* 0x000fce0008000f00 */
.L_x_6:
[----:B0-23--:R-:W-:-:S04]  /*0380*/  IMAD.WIDE R2, R0, 0x4, R4 ;  /* 0x0000000400027825 */ /* 0x00dfc800078e0204 */
[----:B------:R-:W-:Y:S01]  /*0390*/  VIADD R0, R0, 0x4 ;  /* 0x0000000400007836 */ /* 0x000fe20000000000 */
[----:B-1----:R2:W-:Y:S04]  /*03a0*/  REDG.E.ADD.STRONG.GPU desc[UR8][R2.64+-0x8], R9 ;  /* 0xfffff8090200798e */ /* 0x0025e8000c12e108 */
[----:B------:R-:W-:Y:S01]  /*03b0*/  ISETP.GE.AND P0, PT, R0, R11, PT ;  /* 0x0000000b0000720c */ /* 0x000fe20003f06270 */
[----:B------:R2:W-:Y:S04]  /*03c0*/  REDG.E.ADD.STRONG.GPU desc[UR8][R2.64+-0x4], R9 ;  /* 0xfffffc090200798e */ /* 0x0005e8000c12e108 */
[----:B------:R2:W-:Y:S04]  /*03d0*/  REDG.E.ADD.STRONG.GPU desc[UR8][R2.64], R9 ;  /* 0x000000090200798e */ /* 0x0005e8000c12e108 */
[----:B------:R2:W-:Y:S04]  /*03e0*/  REDG.E.ADD.STRONG.GPU desc[UR8][R2.64+0x4], R9 ;  /* 0x000004090200798e */ /* 0x0005e8000c12e108 */
[----:B------:R-:W-:Y:S05]  /*03f0*/  @!P0 BRA `(.L_x_6) ;  /* 0xfffffffc00e08947 */ /* 0x000fea000383ffff */
[----:B------:R-:W-:Y:S05]  /*0400*/  EXIT ;  /* 0x000000000000794d */ /* 0x000fea0003800000 */
.L_x_7:
[----:B------:R-:W-:-:S00]  /*0410*/  BRA `(.L_x_7) ;  /* 0xfffffffc00fc7947 */ /* 0x000fc0000383ffff */
[----:B------:R-:W-:-:S00]  /*0420*/  NOP ;  /* 0x0000000000007918 */ /* 0x000fc00000000000 */
        /* <DEDUP_REMOVED lines=13> */
.L_x_8:


//--------------------- .nv.shared._Z14inclusive_scanPii --------------------------
	.section	.nv.shared._Z14inclusive_scanPii,"aw",@nobits
	.sectionflags	@""
	.align	4
.nv.shared._Z14inclusive_scanPii:
	.zero		1040


//--------------------- .nv.shared.reserved.0     --------------------------
	.section	.nv.shared.reserved.0,"aw",@nobits
	.weak		__nv_reservedSMEM_offset_0_alias
	.size		__nv_reservedSMEM_offset_0_alias, 0, 64
	.other		__nv_reservedSMEM_offset_0_alias,@"STO_CUDA_RESERVED_SHARED STV_DEFAULT"
__nv_reservedSMEM_offset_0_alias:
	.zero		0
	.zero		64


//--------------------- .nv.constant0._Z14inclusive_scanPii --------------------------
	.section	.nv.constant0._Z14inclusive_scanPii,"a",@progbits
	.sectionflags	@""
	.align	4
.nv.constant0._Z14inclusive_scanPii:
	.zero		908


//--------------------- SYMBOLS --------------------------

	.type		.nv.reservedSmem.offset0,@object
	.size		.nv.reservedSmem.offset0,0x4
	.type		.nv.reservedSmem.cap,@object
	.size		.nv.reservedSmem.cap,0x4
